//
// Generated by NVIDIA NVVM Compiler
//
// Compiler Build ID: CL-36424714
// Cuda compilation tools, release 13.0, V13.0.88
// Based on NVVM 20.0.0
//

.version 9.0
.target sm_100
.address_size 64

	// .globl	_Z10copyKernelyyii
.extern .func  (.param .b32 func_retval0) vprintf
(
	.param .b64 vprintf_param_0,
	.param .b64 vprintf_param_1
)
;
.global .align 1 .b8 $str[5] = {32, 37, 100, 32};

.visible .entry _Z10copyKernelyyii(
	.param .u64 _Z10copyKernelyyii_param_0,
	.param .u64 _Z10copyKernelyyii_param_1,
	.param .u32 _Z10copyKernelyyii_param_2,
	.param .u32 _Z10copyKernelyyii_param_3
)
{
	.local .align 8 .b8 	__local_depot0[8];
	.reg .b64 	%SP;
	.reg .b64 	%SPL;
	.reg .pred 	%p<7>;
	.reg .b16 	%rs<9>;
	.reg .b32 	%r<23>;
	.reg .b64 	%rd<7>;

	mov.u64 	%SPL, __local_depot0;
	cvta.local.u64 	%SP, %SPL;
	ld.param.u64 	%rd1, [_Z10copyKernelyyii_param_0];
	ld.param.u64 	%rd2, [_Z10copyKernelyyii_param_1];
	ld.param.u32 	%r4, [_Z10copyKernelyyii_param_2];
	ld.param.u32 	%r5, [_Z10copyKernelyyii_param_3];
	mov.u32 	%r7, %ctaid.x;
	mov.u32 	%r8, %ntid.x;
	mov.u32 	%r9, %tid.x;
	mad.lo.s32 	%r1, %r7, %r8, %r9;
	mov.u32 	%r10, %ctaid.y;
	mov.u32 	%r11, %ntid.y;
	mov.u32 	%r12, %tid.y;
	mad.lo.s32 	%r13, %r10, %r11, %r12;
	setp.ge.u32 	%p1, %r1, %r4;
	setp.ge.u32 	%p2, %r13, %r5;
	or.pred  	%p3, %p1, %p2;
	@%p3 bra 	$L__BB0_4;
	shl.b32 	%r3, %r1, 2;
	suld.b.2d.v4.b8.trap {%rs1, %rs2, %rs3, %rs4}, [%rd1, {%r3, %r13}];
	setp.ne.s32 	%p4, %r1, 0;
	setp.gt.u32 	%p5, %r13, 9;
	or.pred  	%p6, %p4, %p5;
	@%p6 bra 	$L__BB0_3;
	cvt.u32.u16 	%r14, %rs4;
	cvt.u32.u16 	%r15, %rs3;
	prmt.b32 	%r16, %r15, %r14, 0x3340U;
	cvt.u32.u16 	%r17, %rs2;
	cvt.u32.u16 	%r18, %rs1;
	prmt.b32 	%r19, %r18, %r17, 0x3340U;
	prmt.b32 	%r20, %r19, %r16, 0x5410U;
	add.u64 	%rd3, %SP, 0;
	add.u64 	%rd4, %SPL, 0;
	st.local.u32 	[%rd4], %r20;
	mov.u64 	%rd5, $str;
	cvta.global.u64 	%rd6, %rd5;
	{ // callseq 0, 0
	.param .b64 param0;
	st.param.b64 	[param0], %rd6;
	.param .b64 param1;
	st.param.b64 	[param1], %rd3;
	.param .b32 retval0;
	call.uni (retval0), 
	vprintf, 
	(
	param0, 
	param1
	);
	ld.param.b32 	%r21, [retval0];
	} // callseq 0
$L__BB0_3:
	and.b16  	%rs5, %rs1, 255;
	and.b16  	%rs6, %rs2, 255;
	and.b16  	%rs7, %rs3, 255;
	and.b16  	%rs8, %rs4, 255;
	sust.b.2d.v4.b8.trap 	[%rd2, {%r3, %r13}], {%rs5, %rs6, %rs7, %rs8};
$L__BB0_4:
	ret;

}


// ===== COMPILED SASS (sm_100) =====

	.target	sm_100

	.elftype	@"ET_EXEC"


//--------------------- .note.nv.tkinfo           --------------------------
	.section	.note.nv.tkinfo,"",@"SHT_NOTE"
	.sectionflags	@"SHF_NOTE_NV_TKINFO"
	.tkinfo
        /*0018*/ 	.word	0x00000002
        /*0030*/ 	.string	""
        /*0030*/ 	.string	"ptxas"
        /*0030*/ 	.string	"Cuda compilation tools, release 13.0, V13.0.88"
        /*0030*/ 	.string	"Build cuda_13.0.r13.0/compiler.36424714_0"
        /*0030*/ 	.string	"-arch sm_100 -m 64 "



//--------------------- .note.nv.cuinfo           --------------------------
	.section	.note.nv.cuinfo,"",@"SHT_NOTE"
	.sectionflags	@"SHF_NOTE_NV_CUINFO"
        /*0018*/ 	.short	0x0002
        /*001a*/ 	.short	0x0064
        /*001c*/ 	.short	0x0082
	.zero		2


//--------------------- .nv.info                  --------------------------
	.section	.nv.info,"",@"SHT_CUDA_INFO"
	.align	4


	//----- nvinfo : EIATTR_REGCOUNT
	.align		4
        /*0000*/ 	.byte	0x04, 0x2f
        /*0002*/ 	.short	(.L_2 - .L_1)
	.align		4
.L_1:
        /*0004*/ 	.word	index@(_Z10copyKernelyyii)
        /*0008*/ 	.word	0x00000018


	//----- nvinfo : EIATTR_FRAME_SIZE
	.align		4
.L_2:
        /*000c*/ 	.byte	0x04, 0x11
        /*000e*/ 	.short	(.L_4 - .L_3)
	.align		4
.L_3:
        /*0010*/ 	.word	index@(_Z10copyKernelyyii)
        /*0014*/ 	.word	0x00000008


	//----- nvinfo : EIATTR_MIN_STACK_SIZE
	.align		4
.L_4:
        /*0018*/ 	.byte	0x04, 0x12
        /*001a*/ 	.short	(.L_6 - .L_5)
	.align		4
.L_5:
        /*001c*/ 	.word	index@(_Z10copyKernelyyii)
        /*0020*/ 	.word	0x00000008
.L_6:


//--------------------- .nv.compat                --------------------------
	.section	.nv.compat,"",@"SHT_CUDA_COMPAT_INFO"
	.align	4
        /*0000*/ 	.byte	0x02, 0x09, 0x00, 0x00, 0x02, 0x02, 0x02, 0x00, 0x02, 0x05, 0x05, 0x00, 0x03, 0x07, 0x01, 0x01
        /*0010*/ 	.byte	0x02, 0x03, 0x00, 0x00, 0x02, 0x06, 0x01, 0x00, 0x04, 0x0b, 0x08, 0x00, 0x09, 0x00, 0x00, 0x00
        /*0020*/ 	.byte	0x00, 0x00, 0x00, 0x00


//--------------------- .nv.info._Z10copyKernelyyii --------------------------
	.section	.nv.info._Z10copyKernelyyii,"",@"SHT_CUDA_INFO"
	.sectionflags	@""
	.align	4


	//----- nvinfo : EIATTR_CUDA_API_VERSION
	.align		4
        /*0000*/ 	.byte	0x04, 0x37
        /*0002*/ 	.short	(.L_8 - .L_7)
.L_7:
        /*0004*/ 	.word	0x00000082


	//----- nvinfo : EIATTR_KPARAM_INFO
	.align		4
.L_8:
        /*0008*/ 	.byte	0x04, 0x17
        /*000a*/ 	.short	(.L_10 - .L_9)
.L_9:
        /*000c*/ 	.word	0x00000000
        /*0010*/ 	.short	0x0003
        /*0012*/ 	.short	0x0014
        /*0014*/ 	.byte	0x00, 0xf0, 0x11, 0x00


	//----- nvinfo : EIATTR_KPARAM_INFO
	.align		4
.L_10:
        /*0018*/ 	.byte	0x04, 0x17
        /*001a*/ 	.short	(.L_12 - .L_11)
.L_11:
        /*001c*/ 	.word	0x00000000
        /*0020*/ 	.short	0x0002
        /*0022*/ 	.short	0x0010
        /*0024*/ 	.byte	0x00, 0xf0, 0x11, 0x00


	//----- nvinfo : EIATTR_KPARAM_INFO
	.align		4
.L_12:
        /*0028*/ 	.byte	0x04, 0x17
        /*002a*/ 	.short	(.L_14 - .L_13)
.L_13:
        /*002c*/ 	.word	0x00000000
        /*0030*/ 	.short	0x0001
        /*0032*/ 	.short	0x0008
        /*0034*/ 	.byte	0x00, 0xf0, 0x21, 0x00


	//----- nvinfo : EIATTR_KPARAM_INFO
	.align		4
.L_14:
        /*0038*/ 	.byte	0x04, 0x17
        /*003a*/ 	.short	(.L_16 - .L_15)
.L_15:
        /*003c*/ 	.word	0x00000000
        /*0040*/ 	.short	0x0000
        /*0042*/ 	.short	0x0000
        /*0044*/ 	.byte	0x00, 0xf0, 0x21, 0x00


	//----- nvinfo : EIATTR_SPARSE_MMA_MASK
	.align		4
.L_16:
        /*0048*/ 	.byte	0x03, 0x50
        /*004a*/ 	.short	0x0000


	//----- nvinfo : EIATTR_MAXREG_COUNT
	.align		4
        /*004c*/ 	.byte	0x03, 0x1b
        /*004e*/ 	.short	0x00ff


	//----- nvinfo : EIATTR_EXTERNS
	.align		4
        /*0050*/ 	.byte	0x04, 0x0f
        /*0052*/ 	.short	(.L_18 - .L_17)


	//   ....[0]....
	.align		4
.L_17:
        /*0054*/ 	.word	index@(vprintf)


	//----- nvinfo : EIATTR_MERCURY_ISA_VERSION
	.align		4
.L_18:
        /*0058*/ 	.byte	0x03, 0x5f
        /*005a*/ 	.short	0x0101


	//----- nvinfo : EIATTR_VRC_CTA_INIT_COUNT
	.align		4
        /*005c*/ 	.byte	0x02, 0x4a
	.zero		1
	.zero		1


	//----- nvinfo : EIATTR_SYSCALL_OFFSETS
	.align		4
        /*0060*/ 	.byte	0x04, 0x46
        /*0062*/ 	.short	(.L_20 - .L_19)


	//   ....[0]....
.L_19:
        /*0064*/ 	.word	0x00000270


	//----- nvinfo : EIATTR_EXIT_INSTR_OFFSETS
	.align		4
.L_20:
        /*0068*/ 	.byte	0x04, 0x1c
        /*006a*/ 	.short	(.L_22 - .L_21)


	//   ....[0]....
.L_21:
        /*006c*/ 	.word	0x00000110


	//   ....[1]....
        /*0070*/ 	.word	0x000002b0


	//----- nvinfo : EIATTR_CRS_STACK_SIZE
	.align		4
.L_22:
        /*0074*/ 	.byte	0x04, 0x1e
        /*0076*/ 	.short	(.L_24 - .L_23)
.L_23:
        /*0078*/ 	.word	0x00000000


	//----- nvinfo : EIATTR_CBANK_PARAM_SIZE
	.align		4
.L_24:
        /*007c*/ 	.byte	0x03, 0x19
        /*007e*/ 	.short	0x0018


	//----- nvinfo : EIATTR_PARAM_CBANK
	.align		4
        /*0080*/ 	.byte	0x04, 0x0a
        /*0082*/ 	.short	(.L_26 - .L_25)
	.align		4
.L_25:
        /*0084*/ 	.word	index@(.nv.constant0._Z10copyKernelyyii)
        /*0088*/ 	.short	0x0380
        /*008a*/ 	.short	0x0018


	//----- nvinfo : EIATTR_SW_WAR
	.align		4
.L_26:
        /*008c*/ 	.byte	0x04, 0x36
        /*008e*/ 	.short	(.L_28 - .L_27)
.L_27:
        /*0090*/ 	.word	0x00000008
.L_28:


//--------------------- .nv.callgraph             --------------------------
	.section	.nv.callgraph,"",@"SHT_CUDA_CALLGRAPH"
	.align	4
	.sectionentsize	8
	.align		4
        /*0000*/ 	.word	0x00000000
	.align		4
        /*0004*/ 	.word	0xffffffff
	.align		4
        /*0008*/ 	.word	index@(_Z10copyKernelyyii)
	.align		4
        /*000c*/ 	.word	index@(vprintf)
	.align		4
        /*0010*/ 	.word	0x00000000
	.align		4
        /*0014*/ 	.word	0xfffffffe
	.align		4
        /*0018*/ 	.word	0x00000000
	.align		4
        /*001c*/ 	.word	0xfffffffd
	.align		4
        /*0020*/ 	.word	0x00000000
	.align		4
        /*0024*/ 	.word	0xfffffffc


//--------------------- .nv.constant4             --------------------------
	.section	.nv.constant4,"a",@progbits
	.align	8
	.align		8
.nv.constant4:
        /*0000*/ 	.dword	vprintf
	.align		8
        /*0008*/ 	.dword	$str


//--------------------- .text._Z10copyKernelyyii  --------------------------
	.section	.text._Z10copyKernelyyii,"ax",@progbits
	.align	128
        .global         _Z10copyKernelyyii
        .type           _Z10copyKernelyyii,@function
        .size           _Z10copyKernelyyii,(.L_x_3 - _Z10copyKernelyyii)
        .other          _Z10copyKernelyyii,@"STO_CUDA_ENTRY STV_DEFAULT"
_Z10copyKernelyyii:
.text._Z10copyKernelyyii:
[----:B------:R-:W0:Y:S01]  /*0000*/  LDC R1, c[0x0][0x37c] ;  /* 0x0000df00ff017b82 */ /* 0x000e220000000800 */
[----:B------:R-:W1:Y:S01]  /*0010*/  S2R R2, SR_TID.Y ;  /* 0x0000000000027919 */ /* 0x000e620000002200 */
[----:B------:R-:W2:Y:S06]  /*0020*/  LDCU UR5, c[0x0][0x2fc] ;  /* 0x00005f80ff0577ac */ /* 0x000eac0008000800 */
[----:B------:R-:W3:Y:S01]  /*0030*/  LDC R0, c[0x0][0x360] ;  /* 0x0000d800ff007b82 */ /* 0x000ee20000000800 */
[----:B0-----:R-:W-:Y:S01]  /*0040*/  VIADD R1, R1, 0xfffffff8 ;  /* 0xfffffff801017836 */ /* 0x001fe20000000000 */
[----:B------:R-:W3:Y:S01]  /*0050*/  S2R R3, SR_TID.X ;  /* 0x0000000000037919 */ /* 0x000ee20000002100 */
[----:B------:R-:W0:Y:S01]  /*0060*/  LDCU.64 UR8, c[0x0][0x390] ;  /* 0x00007200ff0877ac */ /* 0x000e220008000a00 */
[----:B------:R-:W4:Y:S04]  /*0070*/  LDCU UR4, c[0x0][0x2f8] ;  /* 0x00005f00ff0477ac */ /* 0x000f280008000800 */
[----:B------:R-:W1:Y:S08]  /*0080*/  S2UR UR7, SR_CTAID.Y ;  /* 0x00000000000779c3 */ /* 0x000e700000002600 */
[----:B------:R-:W1:Y:S08]  /*0090*/  LDC R17, c[0x0][0x364] ;  /* 0x0000d900ff117b82 */ /* 0x000e700000000800 */
[----:B------:R-:W3:Y:S01]  /*00a0*/  S2UR UR6, SR_CTAID.X ;  /* 0x00000000000679c3 */ /* 0x000ee20000002500 */
[----:B----4-:R-:W-:-:S05]  /*00b0*/  IADD3 R6, P1, PT, R1, UR4, RZ ;  /* 0x0000000401067c10 */ /* 0x010fca000ff3e0ff */
[----:B--2---:R-:W-:Y:S02]  /*00c0*/  IMAD.X R7, RZ, RZ, UR5, P1 ;  /* 0x00000005ff077e24 */ /* 0x004fe400088e06ff */
[----:B-1----:R-:W-:-:S05]  /*00d0*/  IMAD R17, R17, UR7, R2 ;  /* 0x0000000711117c24 */ /* 0x002fca000f8e0202 */
[----:B0-----:R-:W-:Y:S01]  /*00e0*/  ISETP.GE.U32.AND P0, PT, R17, UR9, PT ;  /* 0x0000000911007c0c */ /* 0x001fe2000bf06070 */
[----:B---3--:R-:W-:-:S05]  /*00f0*/  IMAD R0, R0, UR6, R3 ;  /* 0x0000000600007c24 */ /* 0x008fca000f8e0203 */
[----:B------:R-:W-:-:S13]  /*0100*/  ISETP.GE.U32.OR P0, PT, R0, UR8, P0 ;  /* 0x0000000800007c0c */ /* 0x000fda0008706470 */
[----:B------:R-:W-:Y:S05]  /*0110*/  @P0 EXIT ;  /* 0x000000000000094d */ /* 0x000fea0003800000 */
[----:B------:R-:W0:Y:S01]  /*0120*/  LDCU UR4, c[0x0][0x380] ;  /* 0x00007000ff0477ac */ /* 0x000e220008000800 */
[----:B------:R-:W-:Y:S01]  /*0130*/  ISETP.GT.U32.AND P0, PT, R17, 0x9, PT ;  /* 0x000000091100780c */ /* 0x000fe20003f04070 */
[----:B------:R-:W-:-:S03]  /*0140*/  IMAD.SHL.U32 R16, R0, 0x4, RZ ;  /* 0x0000000400107824 */ /* 0x000fc600078e00ff */
[----:B------:R-:W-:Y:S01]  /*0150*/  ISETP.NE.OR P0, PT, R0, RZ, P0 ;  /* 0x000000ff0000720c */ /* 0x000fe20000705670 */
[----:B------:R-:W-:Y:S01]  /*0160*/  BSSY.RECONVERGENT B6, `(.L_x_0) ;  /* 0x0000012000067945 */ /* 0x000fe20003800200 */
[----:B0-----:R0:W5:Y:S11]  /*0170*/  SULD.D.BA.2D.STRONG.SM.TRAP R18, [R16], UR4 ;  /* 0x70ff040010127f99 */ /* 0x00117600081ea900 */
[----:B------:R-:W-:Y:S05]  /*0180*/  @P0 BRA `(.L_x_1) ;  /* 0x00000000003c0947 */ /* 0x000fea0003800000 */
[C---:B-----5:R-:W-:Y:S01]  /*0190*/  PRMT R2, R18.reuse, 0x7772, RZ ;  /* 0x0000777212027816 */ /* 0x060fe200000000ff */
[----:B0-----:R-:W0:Y:S01]  /*01a0*/  LDCU.64 UR4, c[0x4][0x8] ;  /* 0x01000100ff0477ac */ /* 0x001e220008000a00 */
[C---:B------:R-:W-:Y:S02]  /*01b0*/  PRMT R5, R18.reuse, 0x7773, RZ ;  /* 0x0000777312057816 */ /* 0x040fe400000000ff */
[C---:B------:R-:W-:Y:S02]  /*01c0*/  PRMT R0, R18.reuse, 0x7770, RZ ;  /* 0x0000777012007816 */ /* 0x040fe400000000ff */
[----:B------:R-:W-:Y:S02]  /*01d0*/  PRMT R3, R18, 0x7771, RZ ;  /* 0x0000777112037816 */ /* 0x000fe400000000ff */
[----:B------:R-:W-:Y:S02]  /*01e0*/  PRMT R5, R2, 0x3340, R5 ;  /* 0x0000334002057816 */ /* 0x000fe40000000005 */
[----:B------:R-:W-:-:S02]  /*01f0*/  PRMT R0, R0, 0x3340, R3 ;  /* 0x0000334000007816 */ /* 0x000fc40000000003 */
[----:B------:R-:W-:Y:S02]  /*0200*/  MOV R2, 0x0 ;  /* 0x0000000000027802 */ /* 0x000fe40000000f00 */
[----:B------:R-:W-:-:S04]  /*0210*/  PRMT R0, R0, 0x5410, R5 ;  /* 0x0000541000007816 */ /* 0x000fc80000000005 */
[----:B------:R-:W1:Y:S01]  /*0220*/  LDC.64 R2, c[0x4][R2] ;  /* 0x0100000002027b82 */ /* 0x000e620000000a00 */
[----:B------:R2:W-:Y:S01]  /*0230*/  STL [R1], R0 ;  /* 0x0000000001007387 */ /* 0x0005e20000100800 */
[----:B0-----:R-:W-:Y:S02]  /*0240*/  IMAD.U32 R4, RZ, RZ, UR4 ;  /* 0x00000004ff047e24 */ /* 0x001fe4000f8e00ff */
[----:B------:R-:W-:-:S07]  /*0250*/  IMAD.U32 R5, RZ, RZ, UR5 ;  /* 0x00000005ff057e24 */ /* 0x000fce000f8e00ff */
[----:B------:R-:W-:-:S07]  /*0260*/  LEPC R20, `(.L_x_1) ;  /* 0x000000001014794e */ /* 0x000fce0000000000 */
[----:B-12---:R-:W-:Y:S05]  /*0270*/  CALL.ABS.NOINC R2 ;  /* 0x0000000002007343 */ /* 0x006fea0003c00000 */
.L_x_1:
[----:B0-----:R-:W-:Y:S05]  /*0280*/  BSYNC.RECONVERGENT B6 ;  /* 0x0000000000067941 */ /* 0x001fea0003800200 */
.L_x_0:
[----:B------:R-:W0:Y:S02]  /*0290*/  LDCU UR4, c[0x0][0x388] ;  /* 0x00007100ff0477ac */ /* 0x000e240008000800 */
[----:B0----5:R0:W-:Y:S02]  /*02a0*/  SUST.D.BA.2D.STRONG.SM.TRAP [R16], R18, UR4 ;  /* 0x70ff041210007f9d */ /* 0x0211e4000810a900 */
[----:B0-----:R-:W-:Y:S05]  /*02b0*/  EXIT ;  /* 0x000000000000794d */ /* 0x001fea0003800000 */
.L_x_2:
[----:B------:R-:W-:-:S00]  /*02c0*/  BRA `(.L_x_2) ;  /* 0xfffffffc00fc7947 */ /* 0x000fc0000383ffff */
[----:B------:R-:W-:-:S00]  /*02d0*/  NOP ;  /* 0x0000000000007918 */ /* 0x000fc00000000000 */
        /* <DEDUP_REMOVED lines=10> */
.L_x_3:


//--------------------- .nv.global.init           --------------------------
	.section	.nv.global.init,"aw",@progbits
.nv.global.init:
	.type		$str,@object
	.size		$str,(.L_0 - $str)
$str:
        /*0000*/ 	.byte	0x20, 0x25, 0x64, 0x20, 0x00
.L_0:


//--------------------- .nv.shared.reserved.0     --------------------------
	.section	.nv.shared.reserved.0,"aw",@nobits
	.weak		__nv_reservedSMEM_offset_0_alias
	.size		__nv_reservedSMEM_offset_0_alias, 0, 64
	.other		__nv_reservedSMEM_offset_0_alias,@"STO_CUDA_RESERVED_SHARED STV_DEFAULT"
__nv_reservedSMEM_offset_0_alias:
	.zero		0
	.zero		64


//--------------------- .nv.constant0._Z10copyKernelyyii --------------------------
	.section	.nv.constant0._Z10copyKernelyyii,"a",@progbits
	.sectionflags	@""
	.align	4
.nv.constant0._Z10copyKernelyyii:
	.zero		920


//--------------------- SYMBOLS --------------------------

	.type		.nv.reservedSmem.offset0,@object
	.size		.nv.reservedSmem.offset0,0x4
	.type		vprintf,@function
